//
// Generated by NVIDIA NVVM Compiler
//
// Compiler Build ID: CL-36424714
// Cuda compilation tools, release 13.0, V13.0.88
// Based on NVVM 20.0.0
//

.version 9.0
.target sm_100
.address_size 64

	// .globl	_Z7reduce2ILj512ELi128EEvPfS0_j
// _ZZ7reduce2ILj512ELi128EEvPfS0_jE13warpLevelSums has been demoted

.visible .entry _Z7reduce2ILj512ELi128EEvPfS0_j(
	.param .u64 .ptr .align 1 _Z7reduce2ILj512ELi128EEvPfS0_j_param_0,
	.param .u64 .ptr .align 1 _Z7reduce2ILj512ELi128EEvPfS0_j_param_1,
	.param .u32 _Z7reduce2ILj512ELi128EEvPfS0_j_param_2
)
{
	.reg .pred 	%p<14>;
	.reg .b32 	%r<33>;
	.reg .b32 	%f<279>;
	.reg .b64 	%rd<11>;
	// demoted variable
	.shared .align 4 .b8 _ZZ7reduce2ILj512ELi128EEvPfS0_jE13warpLevelSums[128];
	ld.param.u64 	%rd2, [_Z7reduce2ILj512ELi128EEvPfS0_j_param_0];
	ld.param.u64 	%rd1, [_Z7reduce2ILj512ELi128EEvPfS0_j_param_1];
	cvta.to.global.u64 	%rd3, %rd2;
	mov.u32 	%r1, %tid.x;
	mov.u32 	%r2, %ctaid.x;
	shl.b32 	%r4, %r2, 16;
	or.b32  	%r5, %r4, %r1;
	mul.wide.u32 	%rd4, %r5, 4;
	add.s64 	%rd5, %rd3, %rd4;
	ld.global.f32 	%f5, [%rd5];
	add.f32 	%f6, %f5, 0f00000000;
	ld.global.f32 	%f7, [%rd5+2048];
	add.f32 	%f8, %f6, %f7;
	ld.global.f32 	%f9, [%rd5+4096];
	add.f32 	%f10, %f8, %f9;
	ld.global.f32 	%f11, [%rd5+6144];
	add.f32 	%f12, %f10, %f11;
	ld.global.f32 	%f13, [%rd5+8192];
	add.f32 	%f14, %f12, %f13;
	ld.global.f32 	%f15, [%rd5+10240];
	add.f32 	%f16, %f14, %f15;
	ld.global.f32 	%f17, [%rd5+12288];
	add.f32 	%f18, %f16, %f17;
	ld.global.f32 	%f19, [%rd5+14336];
	add.f32 	%f20, %f18, %f19;
	ld.global.f32 	%f21, [%rd5+16384];
	add.f32 	%f22, %f20, %f21;
	ld.global.f32 	%f23, [%rd5+18432];
	add.f32 	%f24, %f22, %f23;
	ld.global.f32 	%f25, [%rd5+20480];
	add.f32 	%f26, %f24, %f25;
	ld.global.f32 	%f27, [%rd5+22528];
	add.f32 	%f28, %f26, %f27;
	ld.global.f32 	%f29, [%rd5+24576];
	add.f32 	%f30, %f28, %f29;
	ld.global.f32 	%f31, [%rd5+26624];
	add.f32 	%f32, %f30, %f31;
	ld.global.f32 	%f33, [%rd5+28672];
	add.f32 	%f34, %f32, %f33;
	ld.global.f32 	%f35, [%rd5+30720];
	add.f32 	%f36, %f34, %f35;
	ld.global.f32 	%f37, [%rd5+32768];
	add.f32 	%f38, %f36, %f37;
	ld.global.f32 	%f39, [%rd5+34816];
	add.f32 	%f40, %f38, %f39;
	ld.global.f32 	%f41, [%rd5+36864];
	add.f32 	%f42, %f40, %f41;
	ld.global.f32 	%f43, [%rd5+38912];
	add.f32 	%f44, %f42, %f43;
	ld.global.f32 	%f45, [%rd5+40960];
	add.f32 	%f46, %f44, %f45;
	ld.global.f32 	%f47, [%rd5+43008];
	add.f32 	%f48, %f46, %f47;
	ld.global.f32 	%f49, [%rd5+45056];
	add.f32 	%f50, %f48, %f49;
	ld.global.f32 	%f51, [%rd5+47104];
	add.f32 	%f52, %f50, %f51;
	ld.global.f32 	%f53, [%rd5+49152];
	add.f32 	%f54, %f52, %f53;
	ld.global.f32 	%f55, [%rd5+51200];
	add.f32 	%f56, %f54, %f55;
	ld.global.f32 	%f57, [%rd5+53248];
	add.f32 	%f58, %f56, %f57;
	ld.global.f32 	%f59, [%rd5+55296];
	add.f32 	%f60, %f58, %f59;
	ld.global.f32 	%f61, [%rd5+57344];
	add.f32 	%f62, %f60, %f61;
	ld.global.f32 	%f63, [%rd5+59392];
	add.f32 	%f64, %f62, %f63;
	ld.global.f32 	%f65, [%rd5+61440];
	add.f32 	%f66, %f64, %f65;
	ld.global.f32 	%f67, [%rd5+63488];
	add.f32 	%f68, %f66, %f67;
	ld.global.f32 	%f69, [%rd5+65536];
	add.f32 	%f70, %f68, %f69;
	ld.global.f32 	%f71, [%rd5+67584];
	add.f32 	%f72, %f70, %f71;
	ld.global.f32 	%f73, [%rd5+69632];
	add.f32 	%f74, %f72, %f73;
	ld.global.f32 	%f75, [%rd5+71680];
	add.f32 	%f76, %f74, %f75;
	ld.global.f32 	%f77, [%rd5+73728];
	add.f32 	%f78, %f76, %f77;
	ld.global.f32 	%f79, [%rd5+75776];
	add.f32 	%f80, %f78, %f79;
	ld.global.f32 	%f81, [%rd5+77824];
	add.f32 	%f82, %f80, %f81;
	ld.global.f32 	%f83, [%rd5+79872];
	add.f32 	%f84, %f82, %f83;
	ld.global.f32 	%f85, [%rd5+81920];
	add.f32 	%f86, %f84, %f85;
	ld.global.f32 	%f87, [%rd5+83968];
	add.f32 	%f88, %f86, %f87;
	ld.global.f32 	%f89, [%rd5+86016];
	add.f32 	%f90, %f88, %f89;
	ld.global.f32 	%f91, [%rd5+88064];
	add.f32 	%f92, %f90, %f91;
	ld.global.f32 	%f93, [%rd5+90112];
	add.f32 	%f94, %f92, %f93;
	ld.global.f32 	%f95, [%rd5+92160];
	add.f32 	%f96, %f94, %f95;
	ld.global.f32 	%f97, [%rd5+94208];
	add.f32 	%f98, %f96, %f97;
	ld.global.f32 	%f99, [%rd5+96256];
	add.f32 	%f100, %f98, %f99;
	ld.global.f32 	%f101, [%rd5+98304];
	add.f32 	%f102, %f100, %f101;
	ld.global.f32 	%f103, [%rd5+100352];
	add.f32 	%f104, %f102, %f103;
	ld.global.f32 	%f105, [%rd5+102400];
	add.f32 	%f106, %f104, %f105;
	ld.global.f32 	%f107, [%rd5+104448];
	add.f32 	%f108, %f106, %f107;
	ld.global.f32 	%f109, [%rd5+106496];
	add.f32 	%f110, %f108, %f109;
	ld.global.f32 	%f111, [%rd5+108544];
	add.f32 	%f112, %f110, %f111;
	ld.global.f32 	%f113, [%rd5+110592];
	add.f32 	%f114, %f112, %f113;
	ld.global.f32 	%f115, [%rd5+112640];
	add.f32 	%f116, %f114, %f115;
	ld.global.f32 	%f117, [%rd5+114688];
	add.f32 	%f118, %f116, %f117;
	ld.global.f32 	%f119, [%rd5+116736];
	add.f32 	%f120, %f118, %f119;
	ld.global.f32 	%f121, [%rd5+118784];
	add.f32 	%f122, %f120, %f121;
	ld.global.f32 	%f123, [%rd5+120832];
	add.f32 	%f124, %f122, %f123;
	ld.global.f32 	%f125, [%rd5+122880];
	add.f32 	%f126, %f124, %f125;
	ld.global.f32 	%f127, [%rd5+124928];
	add.f32 	%f128, %f126, %f127;
	ld.global.f32 	%f129, [%rd5+126976];
	add.f32 	%f130, %f128, %f129;
	ld.global.f32 	%f131, [%rd5+129024];
	add.f32 	%f132, %f130, %f131;
	ld.global.f32 	%f133, [%rd5+131072];
	add.f32 	%f134, %f132, %f133;
	ld.global.f32 	%f135, [%rd5+133120];
	add.f32 	%f136, %f134, %f135;
	ld.global.f32 	%f137, [%rd5+135168];
	add.f32 	%f138, %f136, %f137;
	ld.global.f32 	%f139, [%rd5+137216];
	add.f32 	%f140, %f138, %f139;
	ld.global.f32 	%f141, [%rd5+139264];
	add.f32 	%f142, %f140, %f141;
	ld.global.f32 	%f143, [%rd5+141312];
	add.f32 	%f144, %f142, %f143;
	ld.global.f32 	%f145, [%rd5+143360];
	add.f32 	%f146, %f144, %f145;
	ld.global.f32 	%f147, [%rd5+145408];
	add.f32 	%f148, %f146, %f147;
	ld.global.f32 	%f149, [%rd5+147456];
	add.f32 	%f150, %f148, %f149;
	ld.global.f32 	%f151, [%rd5+149504];
	add.f32 	%f152, %f150, %f151;
	ld.global.f32 	%f153, [%rd5+151552];
	add.f32 	%f154, %f152, %f153;
	ld.global.f32 	%f155, [%rd5+153600];
	add.f32 	%f156, %f154, %f155;
	ld.global.f32 	%f157, [%rd5+155648];
	add.f32 	%f158, %f156, %f157;
	ld.global.f32 	%f159, [%rd5+157696];
	add.f32 	%f160, %f158, %f159;
	ld.global.f32 	%f161, [%rd5+159744];
	add.f32 	%f162, %f160, %f161;
	ld.global.f32 	%f163, [%rd5+161792];
	add.f32 	%f164, %f162, %f163;
	ld.global.f32 	%f165, [%rd5+163840];
	add.f32 	%f166, %f164, %f165;
	ld.global.f32 	%f167, [%rd5+165888];
	add.f32 	%f168, %f166, %f167;
	ld.global.f32 	%f169, [%rd5+167936];
	add.f32 	%f170, %f168, %f169;
	ld.global.f32 	%f171, [%rd5+169984];
	add.f32 	%f172, %f170, %f171;
	ld.global.f32 	%f173, [%rd5+172032];
	add.f32 	%f174, %f172, %f173;
	ld.global.f32 	%f175, [%rd5+174080];
	add.f32 	%f176, %f174, %f175;
	ld.global.f32 	%f177, [%rd5+176128];
	add.f32 	%f178, %f176, %f177;
	ld.global.f32 	%f179, [%rd5+178176];
	add.f32 	%f180, %f178, %f179;
	ld.global.f32 	%f181, [%rd5+180224];
	add.f32 	%f182, %f180, %f181;
	ld.global.f32 	%f183, [%rd5+182272];
	add.f32 	%f184, %f182, %f183;
	ld.global.f32 	%f185, [%rd5+184320];
	add.f32 	%f186, %f184, %f185;
	ld.global.f32 	%f187, [%rd5+186368];
	add.f32 	%f188, %f186, %f187;
	ld.global.f32 	%f189, [%rd5+188416];
	add.f32 	%f190, %f188, %f189;
	ld.global.f32 	%f191, [%rd5+190464];
	add.f32 	%f192, %f190, %f191;
	ld.global.f32 	%f193, [%rd5+192512];
	add.f32 	%f194, %f192, %f193;
	ld.global.f32 	%f195, [%rd5+194560];
	add.f32 	%f196, %f194, %f195;
	ld.global.f32 	%f197, [%rd5+196608];
	add.f32 	%f198, %f196, %f197;
	ld.global.f32 	%f199, [%rd5+198656];
	add.f32 	%f200, %f198, %f199;
	ld.global.f32 	%f201, [%rd5+200704];
	add.f32 	%f202, %f200, %f201;
	ld.global.f32 	%f203, [%rd5+202752];
	add.f32 	%f204, %f202, %f203;
	ld.global.f32 	%f205, [%rd5+204800];
	add.f32 	%f206, %f204, %f205;
	ld.global.f32 	%f207, [%rd5+206848];
	add.f32 	%f208, %f206, %f207;
	ld.global.f32 	%f209, [%rd5+208896];
	add.f32 	%f210, %f208, %f209;
	ld.global.f32 	%f211, [%rd5+210944];
	add.f32 	%f212, %f210, %f211;
	ld.global.f32 	%f213, [%rd5+212992];
	add.f32 	%f214, %f212, %f213;
	ld.global.f32 	%f215, [%rd5+215040];
	add.f32 	%f216, %f214, %f215;
	ld.global.f32 	%f217, [%rd5+217088];
	add.f32 	%f218, %f216, %f217;
	ld.global.f32 	%f219, [%rd5+219136];
	add.f32 	%f220, %f218, %f219;
	ld.global.f32 	%f221, [%rd5+221184];
	add.f32 	%f222, %f220, %f221;
	ld.global.f32 	%f223, [%rd5+223232];
	add.f32 	%f224, %f222, %f223;
	ld.global.f32 	%f225, [%rd5+225280];
	add.f32 	%f226, %f224, %f225;
	ld.global.f32 	%f227, [%rd5+227328];
	add.f32 	%f228, %f226, %f227;
	ld.global.f32 	%f229, [%rd5+229376];
	add.f32 	%f230, %f228, %f229;
	ld.global.f32 	%f231, [%rd5+231424];
	add.f32 	%f232, %f230, %f231;
	ld.global.f32 	%f233, [%rd5+233472];
	add.f32 	%f234, %f232, %f233;
	ld.global.f32 	%f235, [%rd5+235520];
	add.f32 	%f236, %f234, %f235;
	ld.global.f32 	%f237, [%rd5+237568];
	add.f32 	%f238, %f236, %f237;
	ld.global.f32 	%f239, [%rd5+239616];
	add.f32 	%f240, %f238, %f239;
	ld.global.f32 	%f241, [%rd5+241664];
	add.f32 	%f242, %f240, %f241;
	ld.global.f32 	%f243, [%rd5+243712];
	add.f32 	%f244, %f242, %f243;
	ld.global.f32 	%f245, [%rd5+245760];
	add.f32 	%f246, %f244, %f245;
	ld.global.f32 	%f247, [%rd5+247808];
	add.f32 	%f248, %f246, %f247;
	ld.global.f32 	%f249, [%rd5+249856];
	add.f32 	%f250, %f248, %f249;
	ld.global.f32 	%f251, [%rd5+251904];
	add.f32 	%f252, %f250, %f251;
	ld.global.f32 	%f253, [%rd5+253952];
	add.f32 	%f254, %f252, %f253;
	ld.global.f32 	%f255, [%rd5+256000];
	add.f32 	%f256, %f254, %f255;
	ld.global.f32 	%f257, [%rd5+258048];
	add.f32 	%f258, %f256, %f257;
	add.s32 	%r6, %r5, 65024;
	mul.wide.u32 	%rd6, %r6, 4;
	add.s64 	%rd7, %rd3, %rd6;
	ld.global.f32 	%f259, [%rd7];
	add.f32 	%f260, %f258, %f259;
	and.b32  	%r3, %r1, 31;
	mov.b32 	%r7, %f260;
	shfl.sync.down.b32	%r8|%p1, %r7, 16, 31, -1;
	mov.b32 	%f261, %r8;
	add.f32 	%f262, %f260, %f261;
	mov.b32 	%r9, %f262;
	shfl.sync.down.b32	%r10|%p2, %r9, 8, 31, -1;
	mov.b32 	%f263, %r10;
	add.f32 	%f264, %f262, %f263;
	mov.b32 	%r11, %f264;
	shfl.sync.down.b32	%r12|%p3, %r11, 4, 31, -1;
	mov.b32 	%f265, %r12;
	add.f32 	%f266, %f264, %f265;
	mov.b32 	%r13, %f266;
	shfl.sync.down.b32	%r14|%p4, %r13, 2, 31, -1;
	mov.b32 	%f267, %r14;
	add.f32 	%f268, %f266, %f267;
	mov.b32 	%r15, %f268;
	shfl.sync.down.b32	%r16|%p5, %r15, 1, 31, -1;
	mov.b32 	%f269, %r16;
	add.f32 	%f1, %f268, %f269;
	setp.ne.s32 	%p6, %r3, 0;
	@%p6 bra 	$L__BB0_2;
	shr.u32 	%r17, %r1, 3;
	mov.u32 	%r18, _ZZ7reduce2ILj512ELi128EEvPfS0_jE13warpLevelSums;
	add.s32 	%r19, %r18, %r17;
	st.shared.f32 	[%r19], %f1;
$L__BB0_2:
	bar.sync 	0;
	mov.u32 	%r20, %ntid.x;
	shr.u32 	%r21, %r20, 5;
	setp.ge.u32 	%p7, %r1, %r21;
	@%p7 bra 	$L__BB0_4;
	shl.b32 	%r22, %r3, 2;
	mov.u32 	%r23, _ZZ7reduce2ILj512ELi128EEvPfS0_jE13warpLevelSums;
	add.s32 	%r24, %r23, %r22;
	ld.shared.f32 	%f278, [%r24];
	bra.uni 	$L__BB0_5;
$L__BB0_4:
	setp.gt.u32 	%p8, %r1, 31;
	mov.f32 	%f278, 0f00000000;
	@%p8 bra 	$L__BB0_7;
$L__BB0_5:
	mov.b32 	%r25, %f278;
	shfl.sync.down.b32	%r26|%p9, %r25, 8, 31, -1;
	mov.b32 	%f271, %r26;
	add.f32 	%f272, %f278, %f271;
	mov.b32 	%r27, %f272;
	shfl.sync.down.b32	%r28|%p10, %r27, 4, 31, -1;
	mov.b32 	%f273, %r28;
	add.f32 	%f274, %f272, %f273;
	mov.b32 	%r29, %f274;
	shfl.sync.down.b32	%r30|%p11, %r29, 2, 31, -1;
	mov.b32 	%f275, %r30;
	add.f32 	%f276, %f274, %f275;
	mov.b32 	%r31, %f276;
	shfl.sync.down.b32	%r32|%p12, %r31, 1, 31, -1;
	mov.b32 	%f277, %r32;
	add.f32 	%f4, %f276, %f277;
	setp.ne.s32 	%p13, %r1, 0;
	@%p13 bra 	$L__BB0_7;
	cvta.to.global.u64 	%rd8, %rd1;
	mul.wide.u32 	%rd9, %r2, 4;
	add.s64 	%rd10, %rd8, %rd9;
	st.global.f32 	[%rd10], %f4;
$L__BB0_7:
	ret;

}


// ===== COMPILED SASS (sm_100) =====

	.target	sm_100

	.elftype	@"ET_EXEC"


//--------------------- .note.nv.tkinfo           --------------------------
	.section	.note.nv.tkinfo,"",@"SHT_NOTE"
	.sectionflags	@"SHF_NOTE_NV_TKINFO"
	.tkinfo
        /*0018*/ 	.word	0x00000002
        /*0030*/ 	.string	""
        /*0030*/ 	.string	"ptxas"
        /*0030*/ 	.string	"Cuda compilation tools, release 13.0, V13.0.88"
        /*0030*/ 	.string	"Build cuda_13.0.r13.0/compiler.36424714_0"
        /*0030*/ 	.string	"-arch sm_100 -m 64 "



//--------------------- .note.nv.cuinfo           --------------------------
	.section	.note.nv.cuinfo,"",@"SHT_NOTE"
	.sectionflags	@"SHF_NOTE_NV_CUINFO"
        /*0018*/ 	.short	0x0002
        /*001a*/ 	.short	0x0064
        /*001c*/ 	.short	0x0082
	.zero		2


//--------------------- .nv.info                  --------------------------
	.section	.nv.info,"",@"SHT_CUDA_INFO"
	.align	4


	//----- nvinfo : EIATTR_REGCOUNT
	.align		4
        /*0000*/ 	.byte	0x04, 0x2f
        /*0002*/ 	.short	(.L_1 - .L_0)
	.align		4
.L_0:
        /*0004*/ 	.word	index@(_Z7reduce2ILj512ELi128EEvPfS0_j)
        /*0008*/ 	.word	0x00000020


	//----- nvinfo : EIATTR_FRAME_SIZE
	.align		4
.L_1:
        /*000c*/ 	.byte	0x04, 0x11
        /*000e*/ 	.short	(.L_3 - .L_2)
	.align		4
.L_2:
        /*0010*/ 	.word	index@(_Z7reduce2ILj512ELi128EEvPfS0_j)
        /*0014*/ 	.word	0x00000000


	//----- nvinfo : EIATTR_MIN_STACK_SIZE
	.align		4
.L_3:
        /*0018*/ 	.byte	0x04, 0x12
        /*001a*/ 	.short	(.L_5 - .L_4)
	.align		4
.L_4:
        /*001c*/ 	.word	index@(_Z7reduce2ILj512ELi128EEvPfS0_j)
        /*0020*/ 	.word	0x00000000
.L_5:


//--------------------- .nv.compat                --------------------------
	.section	.nv.compat,"",@"SHT_CUDA_COMPAT_INFO"
	.align	4
        /*0000*/ 	.byte	0x02, 0x09, 0x00, 0x00, 0x02, 0x02, 0x01, 0x00, 0x02, 0x05, 0x05, 0x00, 0x03, 0x07, 0x01, 0x01
        /*0010*/ 	.byte	0x02, 0x03, 0x00, 0x00, 0x02, 0x06, 0x01, 0x00, 0x04, 0x0b, 0x08, 0x00, 0x09, 0x00, 0x00, 0x00
        /*0020*/ 	.byte	0x00, 0x00, 0x00, 0x00


//--------------------- .nv.info._Z7reduce2ILj512ELi128EEvPfS0_j --------------------------
	.section	.nv.info._Z7reduce2ILj512ELi128EEvPfS0_j,"",@"SHT_CUDA_INFO"
	.sectionflags	@""
	.align	4


	//----- nvinfo : EIATTR_CUDA_API_VERSION
	.align		4
        /*0000*/ 	.byte	0x04, 0x37
        /*0002*/ 	.short	(.L_7 - .L_6)
.L_6:
        /*0004*/ 	.word	0x00000082


	//----- nvinfo : EIATTR_KPARAM_INFO
	.align		4
.L_7:
        /*0008*/ 	.byte	0x04, 0x17
        /*000a*/ 	.short	(.L_9 - .L_8)
.L_8:
        /*000c*/ 	.word	0x00000000
        /*0010*/ 	.short	0x0002
        /*0012*/ 	.short	0x0010
        /*0014*/ 	.byte	0x00, 0xf0, 0x11, 0x00


	//----- nvinfo : EIATTR_KPARAM_INFO
	.align		4
.L_9:
        /*0018*/ 	.byte	0x04, 0x17
        /*001a*/ 	.short	(.L_11 - .L_10)
.L_10:
        /*001c*/ 	.word	0x00000000
        /*0020*/ 	.short	0x0001
        /*0022*/ 	.short	0x0008
        /*0024*/ 	.byte	0x00, 0xf5, 0x21, 0x00


	//----- nvinfo : EIATTR_KPARAM_INFO
	.align		4
.L_11:
        /*0028*/ 	.byte	0x04, 0x17
        /*002a*/ 	.short	(.L_13 - .L_12)
.L_12:
        /*002c*/ 	.word	0x00000000
        /*0030*/ 	.short	0x0000
        /*0032*/ 	.short	0x0000
        /*0034*/ 	.byte	0x00, 0xf5, 0x21, 0x00


	//----- nvinfo : EIATTR_SPARSE_MMA_MASK
	.align		4
.L_13:
        /*0038*/ 	.byte	0x03, 0x50
        /*003a*/ 	.short	0x0000


	//----- nvinfo : EIATTR_MAXREG_COUNT
	.align		4
        /*003c*/ 	.byte	0x03, 0x1b
        /*003e*/ 	.short	0x00ff


	//----- nvinfo : EIATTR_NUM_BARRIERS
	.align		4
        /*0040*/ 	.byte	0x02, 0x4c
        /*0042*/ 	.byte	0x01
	.zero		1


	//----- nvinfo : EIATTR_MERCURY_ISA_VERSION
	.align		4
        /*0044*/ 	.byte	0x03, 0x5f
        /*0046*/ 	.short	0x0101


	//----- nvinfo : EIATTR_COOP_GROUP_MASK_REGIDS
	.align		4
        /*0048*/ 	.byte	0x04, 0x29
        /*004a*/ 	.short	(.L_15 - .L_14)


	//   ....[0]....
.L_14:
        /*004c*/ 	.word	0xffffffff


	//   ....[1]....
        /*0050*/ 	.word	0xffffffff


	//   ....[2]....
        /*0054*/ 	.word	0xffffffff


	//   ....[3]....
        /*0058*/ 	.word	0xffffffff


	//   ....[4]....
        /*005c*/ 	.word	0xffffffff


	//   ....[5]....
        /*0060*/ 	.word	0xffffffff


	//   ....[6]....
        /*0064*/ 	.word	0xffffffff


	//   ....[7]....
        /*0068*/ 	.word	0xffffffff


	//   ....[8]....
        /*006c*/ 	.word	0xffffffff


	//----- nvinfo : EIATTR_COOP_GROUP_INSTR_OFFSETS
	.align		4
.L_15:
        /*0070*/ 	.byte	0x04, 0x28
        /*0072*/ 	.short	(.L_17 - .L_16)


	//   ....[0]....
.L_16:
        /*0074*/ 	.word	0x000010e0


	//   ....[1]....
        /*0078*/ 	.word	0x00001100


	//   ....[2]....
        /*007c*/ 	.word	0x00001120


	//   ....[3]....
        /*0080*/ 	.word	0x00001150


	//   ....[4]....
        /*0084*/ 	.word	0x00001180


	//   ....[5]....
        /*0088*/ 	.word	0x00001290


	//   ....[6]....
        /*008c*/ 	.word	0x000012c0


	//   ....[7]....
        /*0090*/ 	.word	0x000012e0


	//   ....[8]....
        /*0094*/ 	.word	0x00001300


	//----- nvinfo : EIATTR_VRC_CTA_INIT_COUNT
	.align		4
.L_17:
        /*0098*/ 	.byte	0x02, 0x4a
	.zero		1
	.zero		1


	//----- nvinfo : EIATTR_EXIT_INSTR_OFFSETS
	.align		4
        /*009c*/ 	.byte	0x04, 0x1c
        /*009e*/ 	.short	(.L_19 - .L_18)


	//   ....[0]....
.L_18:
        /*00a0*/ 	.word	0x00001260


	//   ....[1]....
        /*00a4*/ 	.word	0x00001310


	//   ....[2]....
        /*00a8*/ 	.word	0x00001360


	//----- nvinfo : EIATTR_CRS_STACK_SIZE
	.align		4
.L_19:
        /*00ac*/ 	.byte	0x04, 0x1e
        /*00ae*/ 	.short	(.L_21 - .L_20)
.L_20:
        /*00b0*/ 	.word	0x00000000


	//----- nvinfo : EIATTR_CBANK_PARAM_SIZE
	.align		4
.L_21:
        /*00b4*/ 	.byte	0x03, 0x19
        /*00b6*/ 	.short	0x0014


	//----- nvinfo : EIATTR_PARAM_CBANK
	.align		4
        /*00b8*/ 	.byte	0x04, 0x0a
        /*00ba*/ 	.short	(.L_23 - .L_22)
	.align		4
.L_22:
        /*00bc*/ 	.word	index@(.nv.constant0._Z7reduce2ILj512ELi128EEvPfS0_j)
        /*00c0*/ 	.short	0x0380
        /*00c2*/ 	.short	0x0014


	//----- nvinfo : EIATTR_SW_WAR
	.align		4
.L_23:
        /*00c4*/ 	.byte	0x04, 0x36
        /*00c6*/ 	.short	(.L_25 - .L_24)
.L_24:
        /*00c8*/ 	.word	0x00000008
.L_25:


//--------------------- .nv.callgraph             --------------------------
	.section	.nv.callgraph,"",@"SHT_CUDA_CALLGRAPH"
	.align	4
	.sectionentsize	8
	.align		4
        /*0000*/ 	.word	0x00000000
	.align		4
        /*0004*/ 	.word	0xffffffff
	.align		4
        /*0008*/ 	.word	0x00000000
	.align		4
        /*000c*/ 	.word	0xfffffffe
	.align		4
        /*0010*/ 	.word	0x00000000
	.align		4
        /*0014*/ 	.word	0xfffffffd
	.align		4
        /*0018*/ 	.word	0x00000000
	.align		4
        /*001c*/ 	.word	0xfffffffc


//--------------------- .text._Z7reduce2ILj512ELi128EEvPfS0_j --------------------------
	.section	.text._Z7reduce2ILj512ELi128EEvPfS0_j,"ax",@progbits
	.align	128
        .global         _Z7reduce2ILj512ELi128EEvPfS0_j
        .type           _Z7reduce2ILj512ELi128EEvPfS0_j,@function
        .size           _Z7reduce2ILj512ELi128EEvPfS0_j,(.L_x_3 - _Z7reduce2ILj512ELi128EEvPfS0_j)
        .other          _Z7reduce2ILj512ELi128EEvPfS0_j,@"STO_CUDA_ENTRY STV_DEFAULT"
_Z7reduce2ILj512ELi128EEvPfS0_j:
.text._Z7reduce2ILj512ELi128EEvPfS0_j:
[----:B------:R-:W-:Y:S01]  /*0000*/  LDC R1, c[0x0][0x37c] ;  /* 0x0000df00ff017b82 */ /* 0x000fe20000000800 */
[----:B------:R-:W0:Y:S07]  /*0010*/  S2R R0, SR_CTAID.X ;  /* 0x0000000000007919 */ /* 0x000e2e0000002500 */
[----:B------:R-:W1:Y:S01]  /*0020*/  LDC.64 R8, c[0x0][0x380] ;  /* 0x0000e000ff087b82 */ /* 0x000e620000000a00 */
[----:B------:R-:W2:Y:S01]  /*0030*/  LDCU.64 UR6, c[0x0][0x358] ;  /* 0x00006b00ff0677ac */ /* 0x000ea20008000a00 */
[----:B------:R-:W3:Y:S01]  /*0040*/  S2R R4, SR_TID.X ;  /* 0x0000000000047919 */ /* 0x000ee20000002100 */
[----:B0-----:R-:W-:-:S04]  /*0050*/  SHF.L.U32 R3, R0, 0x10, RZ ;  /* 0x0000001000037819 */ /* 0x001fc800000006ff */
[----:B---3--:R-:W-:-:S05]  /*0060*/  LOP3.LUT R5, R3, R4, RZ, 0xfc, !PT ;  /* 0x0000000403057212 */ /* 0x008fca00078efcff */
[----:B-1----:R-:W-:-:S05]  /*0070*/  IMAD.WIDE.U32 R2, R5, 0x4, R8 ;  /* 0x0000000405027825 */ /* 0x002fca00078e0008 */
[----:B--2---:R-:W2:Y:S04]  /*0080*/  LDG.E R15, desc[UR6][R2.64] ;  /* 0x00000006020f7981 */ /* 0x004ea8000c1e1900 */
[----:B------:R-:W3:Y:S04]  /*0090*/  LDG.E R14, desc[UR6][R2.64+0x800] ;  /* 0x00080006020e7981 */ /* 0x000ee8000c1e1900 */
[----:B------:R-:W4:Y:S04]  /*00a0*/  LDG.E R13, desc[UR6][R2.64+0x1000] ;  /* 0x00100006020d7981 */ /* 0x000f28000c1e1900 */
[----:B------:R-:W5:Y:S04]  /*00b0*/  LDG.E R12, desc[UR6][R2.64+0x1800] ;  /* 0x00180006020c7981 */ /* 0x000f68000c1e1900 */
        /* <DEDUP_REMOVED lines=12> */
[----:B------:R-:W5:Y:S01]  /*0180*/  LDG.E R21, desc[UR6][R2.64+0x8000] ;  /* 0x0080000602157981 */ /* 0x000f62000c1e1900 */
[----:B------:R-:W-:-:S03]  /*0190*/  IADD3 R5, PT, PT, R5, 0xfe00, RZ ;  /* 0x0000fe0005057810 */ /* 0x000fc60007ffe0ff */
[----:B------:R-:W5:Y:S02]  /*01a0*/  LDG.E R20, desc[UR6][R2.64+0x8800] ;  /* 0x0088000602147981 */ /* 0x000f64000c1e1900 */
[----:B------:R-:W-:Y:S02]  /*01b0*/  IMAD.WIDE.U32 R8, R5, 0x4, R8 ;  /* 0x0000000405087825 */ /* 0x000fe400078e0008 */
[----:B------:R-:W5:Y:S04]  /*01c0*/  LDG.E R17, desc[UR6][R2.64+0x9000] ;  /* 0x0090000602117981 */ /* 0x000f68000c1e1900 */
[----:B------:R-:W5:Y:S04]  /*01d0*/  LDG.E R16, desc[UR6][R2.64+0x9800] ;  /* 0x0098000602107981 */ /* 0x000f68000c1e1900 */
[----:B------:R0:W5:Y:S04]  /*01e0*/  LDG.E R5, desc[UR6][R8.64] ;  /* 0x0000000608057981 */ /* 0x000168000c1e1900 */
[----:B------:R-:W5:Y:S01]  /*01f0*/  LDG.E R9, desc[UR6][R2.64+0xd000] ;  /* 0x00d0000602097981 */ /* 0x000f62000c1e1900 */
[----:B--2---:R-:W-:-:S03]  /*0200*/  FADD R29, RZ, R15 ;  /* 0x0000000fff1d7221 */ /* 0x004fc60000000000 */
[----:B------:R-:W2:Y:S01]  /*0210*/  LDG.E R15, desc[UR6][R2.64+0xa000] ;  /* 0x00a00006020f7981 */ /* 0x000ea2000c1e1900 */
[----:B---3--:R-:W-:-:S03]  /*0220*/  FADD R28, R29, R14 ;  /* 0x0000000e1d1c7221 */ /* 0x008fc60000000000 */
[----:B------:R-:W3:Y:S01]  /*0230*/  LDG.E R14, desc[UR6][R2.64+0xa800] ;  /* 0x00a80006020e7981 */ /* 0x000ee2000c1e1900 */
[----:B----4-:R-:W-:-:S03]  /*0240*/  FADD R29, R28, R13 ;  /* 0x0000000d1c1d7221 */ /* 0x010fc60000000000 */
[----:B------:R-:W4:Y:S01]  /*0250*/  LDG.E R13, desc[UR6][R2.64+0xb000] ;  /* 0x00b00006020d7981 */ /* 0x000f22000c1e1900 */
[----:B-----5:R-:W-:-:S03]  /*0260*/  FADD R28, R29, R12 ;  /* 0x0000000c1d1c7221 */ /* 0x020fc60000000000 */
[----:B------:R-:W5:Y:S01]  /*0270*/  LDG.E R12, desc[UR6][R2.64+0xb800] ;  /* 0x00b80006020c7981 */ /* 0x000f62000c1e1900 */
[----:B------:R-:W-:-:S03]  /*0280*/  FADD R29, R28, R11 ;  /* 0x0000000b1c1d7221 */ /* 0x000fc60000000000 */
[----:B------:R-:W5:Y:S01]  /*0290*/  LDG.E R11, desc[UR6][R2.64+0xc000] ;  /* 0x00c00006020b7981 */ /* 0x000f62000c1e1900 */
[----:B0-----:R-:W-:-:S03]  /*02a0*/  FADD R8, R29, R10 ;  /* 0x0000000a1d087221 */ /* 0x001fc60000000000 */
[----:B------:R-:W5:Y:S01]  /*02b0*/  LDG.E R10, desc[UR6][R2.64+0xc800] ;  /* 0x00c80006020a7981 */ /* 0x000f62000c1e1900 */
[----:B------:R-:W-:-:S04]  /*02c0*/  FADD R8, R8, R27 ;  /* 0x0000001b08087221 */ /* 0x000fc80000000000 */
[----:B------:R-:W-:Y:S02]  /*02d0*/  FADD R28, R8, R19 ;  /* 0x00000013081c7221 */ /* 0x000fe40000000000 */
[----:B------:R-:W5:Y:S02]  /*02e0*/  LDG.E R8, desc[UR6][R2.64+0xd800] ;  /* 0x00d8000602087981 */ /* 0x000f64000c1e1900 */
[----:B------:R-:W-:Y:S02]  /*02f0*/  FADD R19, R28, R7 ;  /* 0x000000071c137221 */ /* 0x000fe40000000000 */
[----:B------:R-:W5:Y:S02]  /*0300*/  LDG.E R7, desc[UR6][R2.64+0xe000] ;  /* 0x00e0000602077981 */ /* 0x000f64000c1e1900 */
[----:B------:R-:W-:Y:S02]  /*0310*/  FADD R19, R19, R6 ;  /* 0x0000000613137221 */ /* 0x000fe40000000000 */
[----:B------:R-:W5:Y:S02]  /*0320*/  LDG.E R6, desc[UR6][R2.64+0xe800] ;  /* 0x00e8000602067981 */ /* 0x000f64000c1e1900 */
[----:B------:R-:W-:-:S02]  /*0330*/  FADD R18, R19, R18 ;  /* 0x0000001213127221 */ /* 0x000fc40000000000 */
        /* <DEDUP_REMOVED lines=19> */
[----:B--2---:R-:W-:Y:S02]  /*0470*/  FADD R27, R26, R15 ;  /* 0x0000000f1a1b7221 */ /* 0x004fe40000000000 */
[----:B------:R-:W2:Y:S02]  /*0480*/  LDG.E R15, desc[UR6][R2.64+0x14000] ;  /* 0x01400006020f7981 */ /* 0x000ea4000c1e1900 */
[----:B---3--:R-:W-:Y:S02]  /*0490*/  FADD R26, R27, R14 ;  /* 0x0000000e1b1a7221 */ /* 0x008fe40000000000 */
[----:B------:R-:W3:Y:S02]  /*04a0*/  LDG.E R14, desc[UR6][R2.64+0x14800] ;  /* 0x01480006020e7981 */ /* 0x000ee4000c1e1900 */
[----:B----4-:R-:W-:-:S02]  /*04b0*/  FADD R27, R26, R13 ;  /* 0x0000000d1a1b7221 */ /* 0x010fc40000000000 */
[----:B------:R-:W4:Y:S02]  /*04c0*/  LDG.E R13, desc[UR6][R2.64+0x15000] ;  /* 0x01500006020d7981 */ /* 0x000f24000c1e1900 */
[----:B-----5:R-:W-:Y:S02]  /*04d0*/  FADD R26, R27, R12 ;  /* 0x0000000c1b1a7221 */ /* 0x020fe40000000000 */
        /* <DEDUP_REMOVED lines=33> */
[----:B--2---:R-:W-:-:S02]  /*06f0*/  FADD R27, R26, R15 ;  /* 0x0000000f1a1b7221 */ /* 0x004fc40000000000 */
[----:B------:R-:W2:Y:S02]  /*0700*/  LDG.E R15, desc[UR6][R2.64+0x1e000] ;  /* 0x01e00006020f7981 */ /* 0x000ea4000c1e1900 */
[----:B---3--:R-:W-:Y:S02]  /*0710*/  FADD R26, R27, R14 ;  /* 0x0000000e1b1a7221 */ /* 0x008fe40000000000 */
[----:B------:R-:W3:Y:S02]  /*0720*/  LDG.E R14, desc[UR6][R2.64+0x1e800] ;  /* 0x01e80006020e7981 */ /* 0x000ee4000c1e1900 */
[----:B----4-:R-:W-:Y:S02]  /*0730*/  FADD R27, R26, R13 ;  /* 0x0000000d1a1b7221 */ /* 0x010fe40000000000 */
[----:B------:R-:W4:Y:S02]  /*0740*/  LDG.E R13, desc[UR6][R2.64+0x1f000] ;  /* 0x01f00006020d7981 */ /* 0x000f24000c1e1900 */
[----:B-----5:R-:W-:-:S02]  /*0750*/  FADD R26, R27, R12 ;  /* 0x0000000c1b1a7221 */ /* 0x020fc40000000000 */
        /* <DEDUP_REMOVED lines=33> */
[----:B--2---:R-:W-:Y:S02]  /*0970*/  FADD R27, R26, R15 ;  /* 0x0000000f1a1b7221 */ /* 0x004fe40000000000 */
[----:B------:R-:W2:Y:S02]  /*0980*/  LDG.E R15, desc[UR6][R2.64+0x28000] ;  /* 0x02800006020f7981 */ /* 0x000ea4000c1e1900 */
[----:B---3--:R-:W-:-:S02]  /*0990*/  FADD R26, R27, R14 ;  /* 0x0000000e1b1a7221 */ /* 0x008fc40000000000 */
[----:B------:R-:W3:Y:S02]  /*09a0*/  LDG.E R14, desc[UR6][R2.64+0x28800] ;  /* 0x02880006020e7981 */ /* 0x000ee4000c1e1900 */
[----:B----4-:R-:W-:Y:S02]  /*09b0*/  FADD R27, R26, R13 ;  /* 0x0000000d1a1b7221 */ /* 0x010fe40000000000 */
[----:B------:R-:W4:Y:S02]  /*09c0*/  LDG.E R13, desc[UR6][R2.64+0x29000] ;  /* 0x02900006020d7981 */ /* 0x000f24000c1e1900 */
[----:B-----5:R-:W-:Y:S02]  /*09d0*/  FADD R26, R27, R12 ;  /* 0x0000000c1b1a7221 */ /* 0x020fe40000000000 */
        /* <DEDUP_REMOVED lines=84> */
[----:B------:R-:W5:Y:S04]  /*0f20*/  LDG.E R10, desc[UR6][R2.64+0x3e800] ;  /* 0x03e80006020a7981 */ /* 0x000f68000c1e1900 */
[----:B------:R-:W5:Y:S01]  /*0f30*/  LDG.E R26, desc[UR6][R2.64+0x3f000] ;  /* 0x03f00006021a7981 */ /* 0x000f62000c1e1900 */
[----:B------:R-:W-:-:S04]  /*0f40*/  FADD R9, R28, R9 ;  /* 0x000000091c097221 */ /* 0x000fc80000000000 */
        /* <DEDUP_REMOVED lines=12> */
[----:B------:R-:W-:Y:S01]  /*1010*/  FADD R16, R17, R16 ;  /* 0x0000001011107221 */ /* 0x000fe20000000000 */
[----:B------:R-:W0:Y:S02]  /*1020*/  LDCU UR4, c[0x0][0x360] ;  /* 0x00006c00ff0477ac */ /* 0x000e240008000800 */
[----:B0-----:R-:W-:-:S06]  /*1030*/  USHF.R.U32.HI UR4, URZ, 0x5, UR4 ;  /* 0x00000005ff047899 */ /* 0x001fcc0008011604 */
[----:B------:R-:W-:-:S13]  /*1040*/  ISETP.GE.U32.AND P1, PT, R4, UR4, PT ;  /* 0x0000000404007c0c */ /* 0x000fda000bf26070 */
[----:B------:R-:W0:Y:S01]  /*1050*/  @!P1 S2R R9, SR_CgaCtaId ;  /* 0x0000000000099919 */ /* 0x000e220000008800 */
[----:B--2---:R-:W-:-:S04]  /*1060*/  FADD R15, R16, R15 ;  /* 0x0000000f100f7221 */ /* 0x004fc80000000000 */
[----:B---3--:R-:W-:-:S04]  /*1070*/  FADD R14, R15, R14 ;  /* 0x0000000e0f0e7221 */ /* 0x008fc80000000000 */
[----:B----4-:R-:W-:-:S04]  /*1080*/  FADD R13, R14, R13 ;  /* 0x0000000d0e0d7221 */ /* 0x010fc80000000000 */
[----:B-----5:R-:W-:-:S04]  /*1090*/  FADD R12, R13, R12 ;  /* 0x0000000c0d0c7221 */ /* 0x020fc80000000000 */
[----:B------:R-:W-:-:S04]  /*10a0*/  FADD R11, R12, R11 ;  /* 0x0000000b0c0b7221 */ /* 0x000fc80000000000 */
[----:B------:R-:W-:-:S04]  /*10b0*/  FADD R11, R11, R10 ;  /* 0x0000000a0b0b7221 */ /* 0x000fc80000000000 */
[----:B------:R-:W-:-:S04]  /*10c0*/  FADD R26, R11, R26 ;  /* 0x0000001a0b1a7221 */ /* 0x000fc80000000000 */
[----:B------:R-:W-:-:S05]  /*10d0*/  FADD R5, R26, R5 ;  /* 0x000000051a057221 */ /* 0x000fca0000000000 */
[----:B------:R-:W1:Y:S02]  /*10e0*/  SHFL.DOWN PT, R2, R5, 0x10, 0x1f ;  /* 0x0a001f0005027f89 */ /* 0x000e6400000e0000 */
[----:B-1----:R-:W-:-:S05]  /*10f0*/  FADD R3, R5, R2 ;  /* 0x0000000205037221 */ /* 0x002fca0000000000 */
[----:B------:R-:W1:Y:S02]  /*1100*/  SHFL.DOWN PT, R2, R3, 0x8, 0x1f ;  /* 0x09001f0003027f89 */ /* 0x000e6400000e0000 */
[----:B-1----:R-:W-:-:S05]  /*1110*/  FADD R6, R3, R2 ;  /* 0x0000000203067221 */ /* 0x002fca0000000000 */
[----:B------:R-:W1:Y:S01]  /*1120*/  SHFL.DOWN PT, R7, R6, 0x4, 0x1f ;  /* 0x08801f0006077f89 */ /* 0x000e6200000e0000 */
[----:B------:R-:W-:Y:S01]  /*1130*/  LOP3.LUT P0, R2, R4, 0x1f, RZ, 0xc0, !PT ;  /* 0x0000001f04027812 */ /* 0x000fe2000780c0ff */
[----:B-1----:R-:W-:-:S05]  /*1140*/  FADD R7, R6, R7 ;  /* 0x0000000706077221 */ /* 0x002fca0000000000 */
[----:B------:R-:W1:Y:S07]  /*1150*/  SHFL.DOWN PT, R8, R7, 0x2, 0x1f ;  /* 0x08401f0007087f89 */ /* 0x000e6e00000e0000 */
[----:B------:R-:W2:Y:S01]  /*1160*/  @!P0 S2R R10, SR_CgaCtaId ;  /* 0x00000000000a8919 */ /* 0x000ea20000008800 */
[----:B-1----:R-:W-:-:S05]  /*1170*/  FADD R8, R7, R8 ;  /* 0x0000000807087221 */ /* 0x002fca0000000000 */
[----:B------:R-:W1:Y:S01]  /*1180*/  SHFL.DOWN PT, R3, R8, 0x1, 0x1f ;  /* 0x08201f0008037f89 */ /* 0x000e6200000e0000 */
[----:B------:R-:W-:Y:S02]  /*1190*/  @!P0 MOV R5, 0x400 ;  /* 0x0000040000058802 */ /* 0x000fe40000000f00 */
[----:B------:R-:W-:Y:S02]  /*11a0*/  @!P1 MOV R6, 0x400 ;  /* 0x0000040000069802 */ /* 0x000fe40000000f00 */
[----:B--2---:R-:W-:Y:S02]  /*11b0*/  @!P0 LEA R5, R10, R5, 0x18 ;  /* 0x000000050a058211 */ /* 0x004fe400078ec0ff */
[----:B0-----:R-:W-:Y:S02]  /*11c0*/  @!P1 LEA R9, R9, R6, 0x18 ;  /* 0x0000000609099211 */ /* 0x001fe400078ec0ff */
[----:B------:R-:W-:Y:S01]  /*11d0*/  @!P0 LEA.HI R6, R4, R5, RZ, 0x1d ;  /* 0x0000000504068211 */ /* 0x000fe200078fe8ff */
[----:B-1----:R-:W-:-:S05]  /*11e0*/  FADD R3, R8, R3 ;  /* 0x0000000308037221 */ /* 0x002fca0000000000 */
[----:B------:R0:W-:Y:S01]  /*11f0*/  @!P0 STS [R6], R3 ;  /* 0x0000000306008388 */ /* 0x0001e20000000800 */
[----:B------:R-:W-:Y:S01]  /*1200*/  @!P1 LEA R2, R2, R9, 0x2 ;  /* 0x0000000902029211 */ /* 0x000fe200078e10ff */
[----:B------:R-:W-:Y:S06]  /*1210*/  BAR.SYNC.DEFER_BLOCKING 0x0 ;  /* 0x0000000000007b1d */ /* 0x000fec0000010000 */
[----:B------:R-:W1:Y:S01]  /*1220*/  @!P1 LDS R2, [R2] ;  /* 0x0000000002029984 */ /* 0x000e620000000800 */
[----:B------:R-:W-:Y:S04]  /*1230*/  BSSY.RECONVERGENT B0, `(.L_x_0) ;  /* 0x0000005000007945 */ /* 0x000fe80003800200 */
[----:B0-----:R-:W-:Y:S05]  /*1240*/  @!P1 BRA `(.L_x_1) ;  /* 0x00000000000c9947 */ /* 0x001fea0003800000 */
[----:B------:R-:W-:-:S13]  /*1250*/  ISETP.GT.U32.AND P0, PT, R4, 0x1f, PT ;  /* 0x0000001f0400780c */ /* 0x000fda0003f04070 */
[----:B------:R-:W-:Y:S05]  /*1260*/  @P0 EXIT ;  /* 0x000000000000094d */ /* 0x000fea0003800000 */
[----:B-1----:R-:W-:-:S07]  /*1270*/  HFMA2 R2, -RZ, RZ, 0, 0 ;  /* 0x00000000ff027431 */ /* 0x002fce00000001ff */
.L_x_1:
[----:B------:R-:W-:Y:S05]  /*1280*/  BSYNC.RECONVERGENT B0 ;  /* 0x0000000000007941 */ /* 0x000fea0003800200 */
.L_x_0:
[----:B-1----:R-:W0:Y:S01]  /*1290*/  SHFL.DOWN PT, R3, R2, 0x8, 0x1f ;  /* 0x09001f0002037f89 */ /* 0x002e2200000e0000 */
[----:B------:R-:W-:Y:S01]  /*12a0*/  ISETP.NE.AND P0, PT, R4, RZ, PT ;  /* 0x000000ff0400720c */ /* 0x000fe20003f05270 */
[----:B0-----:R-:W-:-:S05]  /*12b0*/  FADD R3, R3, R2 ;  /* 0x0000000203037221 */ /* 0x001fca0000000000 */
[----:B------:R-:W0:Y:S02]  /*12c0*/  SHFL.DOWN PT, R6, R3, 0x4, 0x1f ;  /* 0x08801f0003067f89 */ /* 0x000e2400000e0000 */
[----:B0-----:R-:W-:-:S05]  /*12d0*/  FADD R6, R3, R6 ;  /* 0x0000000603067221 */ /* 0x001fca0000000000 */
[----:B------:R-:W0:Y:S02]  /*12e0*/  SHFL.DOWN PT, R5, R6, 0x2, 0x1f ;  /* 0x08401f0006057f89 */ /* 0x000e2400000e0000 */
[----:B0-----:R-:W-:-:S05]  /*12f0*/  FADD R5, R6, R5 ;  /* 0x0000000506057221 */ /* 0x001fca0000000000 */
[----:B------:R0:W1:Y:S01]  /*1300*/  SHFL.DOWN PT, R4, R5, 0x1, 0x1f ;  /* 0x08201f0005047f89 */ /* 0x00006200000e0000 */
[----:B------:R-:W-:Y:S05]  /*1310*/  @P0 EXIT ;  /* 0x000000000000094d */ /* 0x000fea0003800000 */
[----:B------:R-:W2:Y:S01]  /*1320*/  LDC.64 R2, c[0x0][0x388] ;  /* 0x0000e200ff027b82 */ /* 0x000ea20000000a00 */
[----:B01----:R-:W-:Y:S01]  /*1330*/  FADD R5, R5, R4 ;  /* 0x0000000405057221 */ /* 0x003fe20000000000 */
[----:B--2---:R-:W-:-:S05]  /*1340*/  IMAD.WIDE.U32 R2, R0, 0x4, R2 ;  /* 0x0000000400027825 */ /* 0x004fca00078e0002 */
[----:B------:R-:W-:Y:S01]  /*1350*/  STG.E desc[UR6][R2.64], R5 ;  /* 0x0000000502007986 */ /* 0x000fe2000c101906 */
[----:B------:R-:W-:Y:S05]  /*1360*/  EXIT ;  /* 0x000000000000794d */ /* 0x000fea0003800000 */
.L_x_2:
[----:B------:R-:W-:-:S00]  /*1370*/  BRA `(.L_x_2) ;  /* 0xfffffffc00fc7947 */ /* 0x000fc0000383ffff */
[----:B------:R-:W-:-:S00]  /*1380*/  NOP ;  /* 0x0000000000007918 */ /* 0x000fc00000000000 */
[----:B------:R-:W-:-:S00]  /*1390*/  NOP ;  /* 0x0000000000007918 */ /* 0x000fc00000000000 */
[----:B------:R-:W-:-:S00]  /*13a0*/  NOP ;  /* 0x0000000000007918 */ /* 0x000fc00000000000 */
[----:B------:R-:W-:-:S00]  /*13b0*/  NOP ;  /* 0x0000000000007918 */ /* 0x000fc00000000000 */
[----:B------:R-:W-:-:S00]  /*13c0*/  NOP ;  /* 0x0000000000007918 */ /* 0x000fc00000000000 */
[----:B------:R-:W-:-:S00]  /*13d0*/  NOP ;  /* 0x0000000000007918 */ /* 0x000fc00000000000 */
[----:B------:R-:W-:-:S00]  /*13e0*/  NOP ;  /* 0x0000000000007918 */ /* 0x000fc00000000000 */
[----:B------:R-:W-:-:S00]  /*13f0*/  NOP ;  /* 0x0000000000007918 */ /* 0x000fc00000000000 */
.L_x_3:


//--------------------- .nv.shared._Z7reduce2ILj512ELi128EEvPfS0_j --------------------------
	.section	.nv.shared._Z7reduce2ILj512ELi128EEvPfS0_j,"aw",@nobits
	.sectionflags	@""
	.align	4
.nv.shared._Z7reduce2ILj512ELi128EEvPfS0_j:
	.zero		1152


//--------------------- .nv.shared.reserved.0     --------------------------
	.section	.nv.shared.reserved.0,"aw",@nobits
	.weak		__nv_reservedSMEM_offset_0_alias
	.size		__nv_reservedSMEM_offset_0_alias, 0, 64
	.other		__nv_reservedSMEM_offset_0_alias,@"STO_CUDA_RESERVED_SHARED STV_DEFAULT"
__nv_reservedSMEM_offset_0_alias:
	.zero		0
	.zero		64


//--------------------- .nv.constant0._Z7reduce2ILj512ELi128EEvPfS0_j --------------------------
	.section	.nv.constant0._Z7reduce2ILj512ELi128EEvPfS0_j,"a",@progbits
	.sectionflags	@""
	.align	4
.nv.constant0._Z7reduce2ILj512ELi128EEvPfS0_j:
	.zero		916


//--------------------- SYMBOLS --------------------------

	.type		.nv.reservedSmem.offset0,@object
	.size		.nv.reservedSmem.offset0,0x4
	.type		.nv.reservedSmem.cap,@object
	.size		.nv.reservedSmem.cap,0x4
